//
// Generated by NVIDIA NVVM Compiler
//
// Compiler Build ID: CL-36424714
// Cuda compilation tools, release 13.0, V13.0.88
// Based on NVVM 20.0.0
//

.version 9.0
.target sm_100
.address_size 64

	// .globl	_Z8baselinePfS_i
// _ZZ6reducePfS_iE3tmp has been demoted

.visible .entry _Z8baselinePfS_i(
	.param .u64 .ptr .align 1 _Z8baselinePfS_i_param_0,
	.param .u64 .ptr .align 1 _Z8baselinePfS_i_param_1,
	.param .u32 _Z8baselinePfS_i_param_2
)
{
	.reg .pred 	%p<2>;
	.reg .b32 	%r<6>;
	.reg .b32 	%f<3>;
	.reg .b64 	%rd<7>;

	ld.param.u64 	%rd1, [_Z8baselinePfS_i_param_0];
	ld.param.u64 	%rd2, [_Z8baselinePfS_i_param_1];
	ld.param.u32 	%r2, [_Z8baselinePfS_i_param_2];
	mov.u32 	%r3, %ctaid.x;
	mov.u32 	%r4, %ntid.x;
	mov.u32 	%r5, %tid.x;
	mad.lo.s32 	%r1, %r3, %r4, %r5;
	setp.ge.s32 	%p1, %r1, %r2;
	@%p1 bra 	$L__BB0_2;
	cvta.to.global.u64 	%rd3, %rd1;
	cvta.to.global.u64 	%rd4, %rd2;
	mul.wide.s32 	%rd5, %r1, 4;
	add.s64 	%rd6, %rd3, %rd5;
	ld.global.f32 	%f1, [%rd6];
	atom.global.add.f32 	%f2, [%rd4], %f1;
$L__BB0_2:
	ret;

}
	// .globl	_Z6reducePfS_i
.visible .entry _Z6reducePfS_i(
	.param .u64 .ptr .align 1 _Z6reducePfS_i_param_0,
	.param .u64 .ptr .align 1 _Z6reducePfS_i_param_1,
	.param .u32 _Z6reducePfS_i_param_2
)
{
	.reg .pred 	%p<25>;
	.reg .b32 	%r<98>;
	.reg .b32 	%f<197>;
	.reg .b64 	%rd<22>;
	// demoted variable
	.shared .align 4 .b8 _ZZ6reducePfS_iE3tmp[128];
	ld.param.u64 	%rd3, [_Z6reducePfS_i_param_0];
	ld.param.u32 	%r41, [_Z6reducePfS_i_param_2];
	cvta.to.global.u64 	%rd1, %rd3;
	shr.s32 	%r42, %r41, 31;
	shr.u32 	%r43, %r42, 30;
	add.s32 	%r44, %r41, %r43;
	shr.s32 	%r1, %r44, 2;
	mov.u32 	%r2, %ctaid.x;
	mov.u32 	%r3, %ntid.x;
	mov.u32 	%r4, %tid.x;
	mad.lo.s32 	%r88, %r2, %r3, %r4;
	mov.u32 	%r45, %nctaid.x;
	mul.lo.s32 	%r6, %r45, %r3;
	add.s32 	%r7, %r1, -3;
	setp.ge.s32 	%p1, %r88, %r7;
	mov.f32 	%f185, 0f00000000;
	mov.f32 	%f184, %f185;
	mov.f32 	%f183, %f185;
	mov.f32 	%f187, %f185;
	@%p1 bra 	$L__BB1_3;
	mov.f32 	%f187, 0f00000000;
	mul.wide.s32 	%rd6, %r6, 16;
	mov.f32 	%f183, %f187;
	mov.f32 	%f184, %f187;
	mov.f32 	%f185, %f187;
$L__BB1_2:
	mul.wide.s32 	%rd4, %r88, 16;
	add.s64 	%rd5, %rd1, %rd4;
	ld.global.v4.f32 	{%f36, %f37, %f38, %f39}, [%rd5];
	add.s64 	%rd7, %rd5, %rd6;
	ld.global.v4.f32 	{%f40, %f41, %f42, %f43}, [%rd7];
	add.s64 	%rd8, %rd7, %rd6;
	ld.global.v4.f32 	{%f44, %f45, %f46, %f47}, [%rd8];
	add.s64 	%rd9, %rd8, %rd6;
	ld.global.v4.f32 	{%f48, %f49, %f50, %f51}, [%rd9];
	add.f32 	%f52, %f36, %f37;
	add.f32 	%f53, %f52, %f38;
	add.f32 	%f54, %f53, %f39;
	add.f32 	%f187, %f187, %f54;
	add.f32 	%f55, %f40, %f41;
	add.f32 	%f56, %f55, %f42;
	add.f32 	%f57, %f56, %f43;
	add.f32 	%f183, %f183, %f57;
	add.f32 	%f58, %f44, %f45;
	add.f32 	%f59, %f58, %f46;
	add.f32 	%f60, %f59, %f47;
	add.f32 	%f184, %f184, %f60;
	add.f32 	%f61, %f48, %f49;
	add.f32 	%f62, %f61, %f50;
	add.f32 	%f63, %f62, %f51;
	add.f32 	%f185, %f185, %f63;
	shl.b32 	%r46, %r6, 2;
	add.s32 	%r88, %r46, %r88;
	setp.lt.s32 	%p2, %r88, %r7;
	@%p2 bra 	$L__BB1_2;
$L__BB1_3:
	setp.ge.s32 	%p3, %r88, %r1;
	@%p3 bra 	$L__BB1_9;
	add.s32 	%r47, %r88, %r6;
	max.s32 	%r48, %r1, %r47;
	setp.lt.s32 	%p4, %r47, %r1;
	selp.u32 	%r49, 1, 0, %p4;
	add.s32 	%r50, %r47, %r49;
	sub.s32 	%r51, %r48, %r50;
	div.u32 	%r52, %r51, %r6;
	add.s32 	%r9, %r52, %r49;
	and.b32  	%r53, %r9, 3;
	setp.eq.s32 	%p5, %r53, 3;
	@%p5 bra 	$L__BB1_7;
	add.s32 	%r54, %r9, 1;
	and.b32  	%r55, %r54, 3;
	neg.s32 	%r86, %r55;
$L__BB1_6:
	.pragma "nounroll";
	mul.wide.s32 	%rd10, %r88, 16;
	add.s64 	%rd11, %rd1, %rd10;
	ld.global.v4.f32 	{%f65, %f66, %f67, %f68}, [%rd11];
	add.f32 	%f69, %f65, %f66;
	add.f32 	%f70, %f69, %f67;
	add.f32 	%f71, %f70, %f68;
	add.f32 	%f187, %f187, %f71;
	add.s32 	%r88, %r88, %r6;
	add.s32 	%r86, %r86, 1;
	setp.ne.s32 	%p6, %r86, 0;
	@%p6 bra 	$L__BB1_6;
$L__BB1_7:
	setp.lt.u32 	%p7, %r9, 3;
	@%p7 bra 	$L__BB1_9;
$L__BB1_8:
	mul.wide.s32 	%rd12, %r88, 16;
	add.s64 	%rd13, %rd1, %rd12;
	ld.global.v4.f32 	{%f72, %f73, %f74, %f75}, [%rd13];
	add.f32 	%f76, %f72, %f73;
	add.f32 	%f77, %f76, %f74;
	add.f32 	%f78, %f77, %f75;
	add.f32 	%f79, %f187, %f78;
	mul.wide.s32 	%rd14, %r6, 16;
	add.s64 	%rd15, %rd13, %rd14;
	ld.global.v4.f32 	{%f80, %f81, %f82, %f83}, [%rd15];
	add.f32 	%f84, %f80, %f81;
	add.f32 	%f85, %f84, %f82;
	add.f32 	%f86, %f85, %f83;
	add.f32 	%f87, %f79, %f86;
	add.s64 	%rd16, %rd15, %rd14;
	ld.global.v4.f32 	{%f88, %f89, %f90, %f91}, [%rd16];
	add.f32 	%f92, %f88, %f89;
	add.f32 	%f93, %f92, %f90;
	add.f32 	%f94, %f93, %f91;
	add.f32 	%f95, %f87, %f94;
	add.s64 	%rd17, %rd16, %rd14;
	ld.global.v4.f32 	{%f96, %f97, %f98, %f99}, [%rd17];
	add.f32 	%f100, %f96, %f97;
	add.f32 	%f101, %f100, %f98;
	add.f32 	%f102, %f101, %f99;
	add.f32 	%f187, %f95, %f102;
	shl.b32 	%r56, %r6, 2;
	add.s32 	%r88, %r56, %r88;
	setp.lt.s32 	%p8, %r88, %r1;
	@%p8 bra 	$L__BB1_8;
$L__BB1_9:
	add.f32 	%f103, %f183, %f187;
	add.f32 	%f104, %f184, %f103;
	add.f32 	%f105, %f185, %f104;
	mov.b32 	%r57, %f105;
	shfl.sync.down.b32	%r58|%p9, %r57, 16, 31, -1;
	mov.b32 	%f106, %r58;
	add.f32 	%f107, %f105, %f106;
	mov.b32 	%r59, %f107;
	shfl.sync.down.b32	%r60|%p10, %r59, 8, 31, -1;
	mov.b32 	%f108, %r60;
	add.f32 	%f109, %f107, %f108;
	mov.b32 	%r61, %f109;
	shfl.sync.down.b32	%r62|%p11, %r61, 4, 31, -1;
	mov.b32 	%f110, %r62;
	add.f32 	%f111, %f109, %f110;
	mov.b32 	%r63, %f111;
	shfl.sync.down.b32	%r64|%p12, %r63, 2, 31, -1;
	mov.b32 	%f112, %r64;
	add.f32 	%f113, %f111, %f112;
	mov.b32 	%r65, %f113;
	shfl.sync.down.b32	%r66|%p13, %r65, 1, 31, -1;
	mov.b32 	%f114, %r66;
	add.f32 	%f20, %f113, %f114;
	and.b32  	%r67, %r4, 31;
	setp.ne.s32 	%p14, %r67, 0;
	@%p14 bra 	$L__BB1_11;
	shr.u32 	%r68, %r4, 3;
	mov.u32 	%r69, _ZZ6reducePfS_iE3tmp;
	add.s32 	%r70, %r69, %r68;
	st.shared.f32 	[%r70], %f20;
$L__BB1_11:
	bar.sync 	0;
	setp.ne.s32 	%p15, %r4, 0;
	@%p15 bra 	$L__BB1_26;
	shr.u32 	%r20, %r3, 5;
	setp.lt.u32 	%p16, %r3, 32;
	mov.f32 	%f196, 0f00000000;
	@%p16 bra 	$L__BB1_25;
	add.s32 	%r72, %r20, -1;
	and.b32  	%r21, %r20, 15;
	setp.lt.u32 	%p17, %r72, 15;
	mov.f32 	%f196, 0f00000000;
	mov.b32 	%r94, 0;
	@%p17 bra 	$L__BB1_16;
	and.b32  	%r94, %r20, 48;
	mov.u32 	%r74, _ZZ6reducePfS_iE3tmp;
	add.s32 	%r91, %r74, 32;
	and.b32  	%r76, %r20, 134217712;
	neg.s32 	%r92, %r76;
	mov.f32 	%f196, 0f00000000;
$L__BB1_15:
	.pragma "nounroll";
	ld.shared.f32 	%f119, [%r91+-32];
	add.f32 	%f120, %f196, %f119;
	ld.shared.f32 	%f121, [%r91+-28];
	add.f32 	%f122, %f120, %f121;
	ld.shared.f32 	%f123, [%r91+-24];
	add.f32 	%f124, %f122, %f123;
	ld.shared.f32 	%f125, [%r91+-20];
	add.f32 	%f126, %f124, %f125;
	ld.shared.f32 	%f127, [%r91+-16];
	add.f32 	%f128, %f126, %f127;
	ld.shared.f32 	%f129, [%r91+-12];
	add.f32 	%f130, %f128, %f129;
	ld.shared.f32 	%f131, [%r91+-8];
	add.f32 	%f132, %f130, %f131;
	ld.shared.f32 	%f133, [%r91+-4];
	add.f32 	%f134, %f132, %f133;
	ld.shared.f32 	%f135, [%r91];
	add.f32 	%f136, %f134, %f135;
	ld.shared.f32 	%f137, [%r91+4];
	add.f32 	%f138, %f136, %f137;
	ld.shared.f32 	%f139, [%r91+8];
	add.f32 	%f140, %f138, %f139;
	ld.shared.f32 	%f141, [%r91+12];
	add.f32 	%f142, %f140, %f141;
	ld.shared.f32 	%f143, [%r91+16];
	add.f32 	%f144, %f142, %f143;
	ld.shared.f32 	%f145, [%r91+20];
	add.f32 	%f146, %f144, %f145;
	ld.shared.f32 	%f147, [%r91+24];
	add.f32 	%f148, %f146, %f147;
	ld.shared.f32 	%f149, [%r91+28];
	add.f32 	%f196, %f148, %f149;
	add.s32 	%r92, %r92, 16;
	add.s32 	%r91, %r91, 64;
	setp.ne.s32 	%p18, %r92, 0;
	@%p18 bra 	$L__BB1_15;
$L__BB1_16:
	setp.eq.s32 	%p19, %r21, 0;
	@%p19 bra 	$L__BB1_25;
	and.b32  	%r29, %r20, 7;
	setp.lt.u32 	%p20, %r21, 8;
	@%p20 bra 	$L__BB1_19;
	shl.b32 	%r77, %r94, 2;
	mov.u32 	%r78, _ZZ6reducePfS_iE3tmp;
	add.s32 	%r79, %r78, %r77;
	ld.shared.f32 	%f151, [%r79];
	add.f32 	%f152, %f196, %f151;
	ld.shared.f32 	%f153, [%r79+4];
	add.f32 	%f154, %f152, %f153;
	ld.shared.f32 	%f155, [%r79+8];
	add.f32 	%f156, %f154, %f155;
	ld.shared.f32 	%f157, [%r79+12];
	add.f32 	%f158, %f156, %f157;
	ld.shared.f32 	%f159, [%r79+16];
	add.f32 	%f160, %f158, %f159;
	ld.shared.f32 	%f161, [%r79+20];
	add.f32 	%f162, %f160, %f161;
	ld.shared.f32 	%f163, [%r79+24];
	add.f32 	%f164, %f162, %f163;
	ld.shared.f32 	%f165, [%r79+28];
	add.f32 	%f196, %f164, %f165;
	add.s32 	%r94, %r94, 8;
$L__BB1_19:
	setp.eq.s32 	%p21, %r29, 0;
	@%p21 bra 	$L__BB1_25;
	and.b32  	%r32, %r20, 3;
	setp.lt.u32 	%p22, %r29, 4;
	@%p22 bra 	$L__BB1_22;
	shl.b32 	%r80, %r94, 2;
	mov.u32 	%r81, _ZZ6reducePfS_iE3tmp;
	add.s32 	%r82, %r81, %r80;
	ld.shared.f32 	%f167, [%r82];
	add.f32 	%f168, %f196, %f167;
	ld.shared.f32 	%f169, [%r82+4];
	add.f32 	%f170, %f168, %f169;
	ld.shared.f32 	%f171, [%r82+8];
	add.f32 	%f172, %f170, %f171;
	ld.shared.f32 	%f173, [%r82+12];
	add.f32 	%f196, %f172, %f173;
	add.s32 	%r94, %r94, 4;
$L__BB1_22:
	setp.eq.s32 	%p23, %r32, 0;
	@%p23 bra 	$L__BB1_25;
	shl.b32 	%r83, %r94, 2;
	mov.u32 	%r84, _ZZ6reducePfS_iE3tmp;
	add.s32 	%r97, %r84, %r83;
	neg.s32 	%r96, %r32;
$L__BB1_24:
	.pragma "nounroll";
	ld.shared.f32 	%f174, [%r97];
	add.f32 	%f196, %f196, %f174;
	add.s32 	%r97, %r97, 4;
	add.s32 	%r96, %r96, 1;
	setp.ne.s32 	%p24, %r96, 0;
	@%p24 bra 	$L__BB1_24;
$L__BB1_25:
	ld.param.u64 	%rd21, [_Z6reducePfS_i_param_1];
	cvta.to.global.u64 	%rd18, %rd21;
	mul.wide.u32 	%rd19, %r2, 4;
	add.s64 	%rd20, %rd18, %rd19;
	st.global.f32 	[%rd20], %f196;
$L__BB1_26:
	ret;

}


// ===== COMPILED SASS (sm_100) =====

	.target	sm_100

	.elftype	@"ET_EXEC"


//--------------------- .note.nv.tkinfo           --------------------------
	.section	.note.nv.tkinfo,"",@"SHT_NOTE"
	.sectionflags	@"SHF_NOTE_NV_TKINFO"
	.tkinfo
        /*0018*/ 	.word	0x00000002
        /*0030*/ 	.string	""
        /*0030*/ 	.string	"ptxas"
        /*0030*/ 	.string	"Cuda compilation tools, release 13.0, V13.0.88"
        /*0030*/ 	.string	"Build cuda_13.0.r13.0/compiler.36424714_0"
        /*0030*/ 	.string	"-arch sm_100 -m 64 "



//--------------------- .note.nv.cuinfo           --------------------------
	.section	.note.nv.cuinfo,"",@"SHT_NOTE"
	.sectionflags	@"SHF_NOTE_NV_CUINFO"
        /*0018*/ 	.short	0x0002
        /*001a*/ 	.short	0x0064
        /*001c*/ 	.short	0x0082
	.zero		2


//--------------------- .nv.info                  --------------------------
	.section	.nv.info,"",@"SHT_CUDA_INFO"
	.align	4


	//----- nvinfo : EIATTR_REGCOUNT
	.align		4
        /*0000*/ 	.byte	0x04, 0x2f
        /*0002*/ 	.short	(.L_1 - .L_0)
	.align		4
.L_0:
        /*0004*/ 	.word	index@(_Z8baselinePfS_i)
        /*0008*/ 	.word	0x00000008


	//----- nvinfo : EIATTR_FRAME_SIZE
	.align		4
.L_1:
        /*000c*/ 	.byte	0x04, 0x11
        /*000e*/ 	.short	(.L_3 - .L_2)
	.align		4
.L_2:
        /*0010*/ 	.word	index@(_Z8baselinePfS_i)
        /*0014*/ 	.word	0x00000000


	//----- nvinfo : EIATTR_REGCOUNT
	.align		4
.L_3:
        /*0018*/ 	.byte	0x04, 0x2f
        /*001a*/ 	.short	(.L_5 - .L_4)
	.align		4
.L_4:
        /*001c*/ 	.word	index@(_Z6reducePfS_i)
        /*0020*/ 	.word	0x00000020


	//----- nvinfo : EIATTR_FRAME_SIZE
	.align		4
.L_5:
        /*0024*/ 	.byte	0x04, 0x11
        /*0026*/ 	.short	(.L_7 - .L_6)
	.align		4
.L_6:
        /*0028*/ 	.word	index@(_Z6reducePfS_i)
        /*002c*/ 	.word	0x00000000


	//----- nvinfo : EIATTR_MIN_STACK_SIZE
	.align		4
.L_7:
        /*0030*/ 	.byte	0x04, 0x12
        /*0032*/ 	.short	(.L_9 - .L_8)
	.align		4
.L_8:
        /*0034*/ 	.word	index@(_Z6reducePfS_i)
        /*0038*/ 	.word	0x00000000


	//----- nvinfo : EIATTR_MIN_STACK_SIZE
	.align		4
.L_9:
        /*003c*/ 	.byte	0x04, 0x12
        /*003e*/ 	.short	(.L_11 - .L_10)
	.align		4
.L_10:
        /*0040*/ 	.word	index@(_Z8baselinePfS_i)
        /*0044*/ 	.word	0x00000000
.L_11:


//--------------------- .nv.compat                --------------------------
	.section	.nv.compat,"",@"SHT_CUDA_COMPAT_INFO"
	.align	4
        /*0000*/ 	.byte	0x02, 0x09, 0x00, 0x00, 0x02, 0x02, 0x01, 0x00, 0x02, 0x05, 0x05, 0x00, 0x03, 0x07, 0x01, 0x01
        /*0010*/ 	.byte	0x02, 0x03, 0x00, 0x00, 0x02, 0x06, 0x01, 0x00, 0x04, 0x0b, 0x08, 0x00, 0x09, 0x00, 0x00, 0x00
        /*0020*/ 	.byte	0x00, 0x00, 0x00, 0x00


//--------------------- .nv.info._Z6reducePfS_i   --------------------------
	.section	.nv.info._Z6reducePfS_i,"",@"SHT_CUDA_INFO"
	.sectionflags	@""
	.align	4


	//----- nvinfo : EIATTR_CUDA_API_VERSION
	.align		4
        /*0000*/ 	.byte	0x04, 0x37
        /*0002*/ 	.short	(.L_13 - .L_12)
.L_12:
        /*0004*/ 	.word	0x00000082


	//----- nvinfo : EIATTR_KPARAM_INFO
	.align		4
.L_13:
        /*0008*/ 	.byte	0x04, 0x17
        /*000a*/ 	.short	(.L_15 - .L_14)
.L_14:
        /*000c*/ 	.word	0x00000000
        /*0010*/ 	.short	0x0002
        /*0012*/ 	.short	0x0010
        /*0014*/ 	.byte	0x00, 0xf0, 0x11, 0x00


	//----- nvinfo : EIATTR_KPARAM_INFO
	.align		4
.L_15:
        /*0018*/ 	.byte	0x04, 0x17
        /*001a*/ 	.short	(.L_17 - .L_16)
.L_16:
        /*001c*/ 	.word	0x00000000
        /*0020*/ 	.short	0x0001
        /*0022*/ 	.short	0x0008
        /*0024*/ 	.byte	0x00, 0xf5, 0x21, 0x00


	//----- nvinfo : EIATTR_KPARAM_INFO
	.align		4
.L_17:
        /*0028*/ 	.byte	0x04, 0x17
        /*002a*/ 	.short	(.L_19 - .L_18)
.L_18:
        /*002c*/ 	.word	0x00000000
        /*0030*/ 	.short	0x0000
        /*0032*/ 	.short	0x0000
        /*0034*/ 	.byte	0x00, 0xf5, 0x21, 0x00


	//----- nvinfo : EIATTR_SPARSE_MMA_MASK
	.align		4
.L_19:
        /*0038*/ 	.byte	0x03, 0x50
        /*003a*/ 	.short	0x0000


	//----- nvinfo : EIATTR_MAXREG_COUNT
	.align		4
        /*003c*/ 	.byte	0x03, 0x1b
        /*003e*/ 	.short	0x00ff


	//----- nvinfo : EIATTR_NUM_BARRIERS
	.align		4
        /*0040*/ 	.byte	0x02, 0x4c
        /*0042*/ 	.byte	0x01
	.zero		1


	//----- nvinfo : EIATTR_MERCURY_ISA_VERSION
	.align		4
        /*0044*/ 	.byte	0x03, 0x5f
        /*0046*/ 	.short	0x0101


	//----- nvinfo : EIATTR_COOP_GROUP_MASK_REGIDS
	.align		4
        /*0048*/ 	.byte	0x04, 0x29
        /*004a*/ 	.short	(.L_21 - .L_20)


	//   ....[0]....
.L_20:
        /*004c*/ 	.word	0xffffffff


	//   ....[1]....
        /*0050*/ 	.word	0xffffffff


	//   ....[2]....
        /*0054*/ 	.word	0xffffffff


	//   ....[3]....
        /*0058*/ 	.word	0xffffffff


	//   ....[4]....
        /*005c*/ 	.word	0xffffffff


	//----- nvinfo : EIATTR_COOP_GROUP_INSTR_OFFSETS
	.align		4
.L_21:
        /*0060*/ 	.byte	0x04, 0x28
        /*0062*/ 	.short	(.L_23 - .L_22)


	//   ....[0]....
.L_22:
        /*0064*/ 	.word	0x00000850


	//   ....[1]....
        /*0068*/ 	.word	0x00000890


	//   ....[2]....
        /*006c*/ 	.word	0x000008d0


	//   ....[3]....
        /*0070*/ 	.word	0x000008f0


	//   ....[4]....
        /*0074*/ 	.word	0x00000910


	//----- nvinfo : EIATTR_VRC_CTA_INIT_COUNT
	.align		4
.L_23:
        /*0078*/ 	.byte	0x02, 0x4a
	.zero		1
	.zero		1


	//----- nvinfo : EIATTR_EXIT_INSTR_OFFSETS
	.align		4
        /*007c*/ 	.byte	0x04, 0x1c
        /*007e*/ 	.short	(.L_25 - .L_24)


	//   ....[0]....
.L_24:
        /*0080*/ 	.word	0x00000950


	//   ....[1]....
        /*0084*/ 	.word	0x00000f30


	//----- nvinfo : EIATTR_CRS_STACK_SIZE
	.align		4
.L_25:
        /*0088*/ 	.byte	0x04, 0x1e
        /*008a*/ 	.short	(.L_27 - .L_26)
.L_26:
        /*008c*/ 	.word	0x00000000


	//----- nvinfo : EIATTR_CBANK_PARAM_SIZE
	.align		4
.L_27:
        /*0090*/ 	.byte	0x03, 0x19
        /*0092*/ 	.short	0x0014


	//----- nvinfo : EIATTR_PARAM_CBANK
	.align		4
        /*0094*/ 	.byte	0x04, 0x0a
        /*0096*/ 	.short	(.L_29 - .L_28)
	.align		4
.L_28:
        /*0098*/ 	.word	index@(.nv.constant0._Z6reducePfS_i)
        /*009c*/ 	.short	0x0380
        /*009e*/ 	.short	0x0014


	//----- nvinfo : EIATTR_SW_WAR
	.align		4
.L_29:
        /*00a0*/ 	.byte	0x04, 0x36
        /*00a2*/ 	.short	(.L_31 - .L_30)
.L_30:
        /*00a4*/ 	.word	0x00000008
.L_31:


//--------------------- .nv.info._Z8baselinePfS_i --------------------------
	.section	.nv.info._Z8baselinePfS_i,"",@"SHT_CUDA_INFO"
	.sectionflags	@""
	.align	4


	//----- nvinfo : EIATTR_CUDA_API_VERSION
	.align		4
        /*0000*/ 	.byte	0x04, 0x37
        /*0002*/ 	.short	(.L_33 - .L_32)
.L_32:
        /*0004*/ 	.word	0x00000082


	//----- nvinfo : EIATTR_KPARAM_INFO
	.align		4
.L_33:
        /*0008*/ 	.byte	0x04, 0x17
        /*000a*/ 	.short	(.L_35 - .L_34)
.L_34:
        /*000c*/ 	.word	0x00000000
        /*0010*/ 	.short	0x0002
        /*0012*/ 	.short	0x0010
        /*0014*/ 	.byte	0x00, 0xf0, 0x11, 0x00


	//----- nvinfo : EIATTR_KPARAM_INFO
	.align		4
.L_35:
        /*0018*/ 	.byte	0x04, 0x17
        /*001a*/ 	.short	(.L_37 - .L_36)
.L_36:
        /*001c*/ 	.word	0x00000000
        /*0020*/ 	.short	0x0001
        /*0022*/ 	.short	0x0008
        /*0024*/ 	.byte	0x00, 0xf5, 0x21, 0x00


	//----- nvinfo : EIATTR_KPARAM_INFO
	.align		4
.L_37:
        /*0028*/ 	.byte	0x04, 0x17
        /*002a*/ 	.short	(.L_39 - .L_38)
.L_38:
        /*002c*/ 	.word	0x00000000
        /*0030*/ 	.short	0x0000
        /*0032*/ 	.short	0x0000
        /*0034*/ 	.byte	0x00, 0xf5, 0x21, 0x00


	//----- nvinfo : EIATTR_SPARSE_MMA_MASK
	.align		4
.L_39:
        /*0038*/ 	.byte	0x03, 0x50
        /*003a*/ 	.short	0x0000


	//----- nvinfo : EIATTR_MAXREG_COUNT
	.align		4
        /*003c*/ 	.byte	0x03, 0x1b
        /*003e*/ 	.short	0x00ff


	//----- nvinfo : EIATTR_MERCURY_ISA_VERSION
	.align		4
        /*0040*/ 	.byte	0x03, 0x5f
        /*0042*/ 	.short	0x0101


	//----- nvinfo : EIATTR_VRC_CTA_INIT_COUNT
	.align		4
        /*0044*/ 	.byte	0x02, 0x4a
	.zero		1
	.zero		1


	//----- nvinfo : EIATTR_EXIT_INSTR_OFFSETS
	.align		4
        /*0048*/ 	.byte	0x04, 0x1c
        /*004a*/ 	.short	(.L_41 - .L_40)


	//   ....[0]....
.L_40:
        /*004c*/ 	.word	0x00000070


	//   ....[1]....
        /*0050*/ 	.word	0x000000e0


	//----- nvinfo : EIATTR_CBANK_PARAM_SIZE
	.align		4
.L_41:
        /*0054*/ 	.byte	0x03, 0x19
        /*0056*/ 	.short	0x0014


	//----- nvinfo : EIATTR_PARAM_CBANK
	.align		4
        /*0058*/ 	.byte	0x04, 0x0a
        /*005a*/ 	.short	(.L_43 - .L_42)
	.align		4
.L_42:
        /*005c*/ 	.word	index@(.nv.constant0._Z8baselinePfS_i)
        /*0060*/ 	.short	0x0380
        /*0062*/ 	.short	0x0014


	//----- nvinfo : EIATTR_SW_WAR
	.align		4
.L_43:
        /*0064*/ 	.byte	0x04, 0x36
        /*0066*/ 	.short	(.L_45 - .L_44)
.L_44:
        /*0068*/ 	.word	0x00000008
.L_45:


//--------------------- .nv.callgraph             --------------------------
	.section	.nv.callgraph,"",@"SHT_CUDA_CALLGRAPH"
	.align	4
	.sectionentsize	8
	.align		4
        /*0000*/ 	.word	0x00000000
	.align		4
        /*0004*/ 	.word	0xffffffff
	.align		4
        /*0008*/ 	.word	0x00000000
	.align		4
        /*000c*/ 	.word	0xfffffffe
	.align		4
        /*0010*/ 	.word	0x00000000
	.align		4
        /*0014*/ 	.word	0xfffffffd
	.align		4
        /*0018*/ 	.word	0x00000000
	.align		4
        /*001c*/ 	.word	0xfffffffc


//--------------------- .text._Z6reducePfS_i      --------------------------
	.section	.text._Z6reducePfS_i,"ax",@progbits
	.align	128
        .global         _Z6reducePfS_i
        .type           _Z6reducePfS_i,@function
        .size           _Z6reducePfS_i,(.L_x_17 - _Z6reducePfS_i)
        .other          _Z6reducePfS_i,@"STO_CUDA_ENTRY STV_DEFAULT"
_Z6reducePfS_i:
.text._Z6reducePfS_i:
[----:B------:R-:W-:Y:S01]  /*0000*/  LDC R1, c[0x0][0x37c] ;  /* 0x0000df00ff017b82 */ /* 0x000fe20000000800 */
[----:B------:R-:W0:Y:S01]  /*0010*/  S2R R0, SR_CTAID.X ;  /* 0x0000000000007919 */ /* 0x000e220000002500 */
[----:B------:R-:W1:Y:S01]  /*0020*/  LDCU UR5, c[0x0][0x390] ;  /* 0x00007200ff0577ac */ /* 0x000e620008000800 */
[----:B------:R-:W-:Y:S01]  /*0030*/  BSSY.RECONVERGENT B0, `(.L_x_0) ;  /* 0x000002f000007945 */ /* 0x000fe20003800200 */
[----:B------:R-:W-:Y:S01]  /*0040*/  HFMA2 R22, -RZ, RZ, 0, 0 ;  /* 0x00000000ff167431 */ /* 0x000fe200000001ff */
[----:B------:R-:W0:Y:S01]  /*0050*/  S2R R3, SR_TID.X ;  /* 0x0000000000037919 */ /* 0x000e220000002100 */
[----:B------:R-:W2:Y:S02]  /*0060*/  LDCU UR12, c[0x0][0x360] ;  /* 0x00006c00ff0c77ac */ /* 0x000ea40008000800 */
[----:B------:R-:W2:Y:S01]  /*0070*/  LDC R24, c[0x0][0x370] ;  /* 0x0000dc00ff187b82 */ /* 0x000ea20000000800 */
[----:B------:R-:W-:Y:S02]  /*0080*/  CS2R R20, SRZ ;  /* 0x0000000000147805 */ /* 0x000fe4000001ff00 */
[----:B------:R-:W-:Y:S01]  /*0090*/  MOV R2, RZ ;  /* 0x000000ff00027202 */ /* 0x000fe20000000f00 */
[----:B------:R-:W3:Y:S01]  /*00a0*/  LDCU.64 UR10, c[0x0][0x358] ;  /* 0x00006b00ff0a77ac */ /* 0x000ee20008000a00 */
[----:B-1----:R-:W-:-:S04]  /*00b0*/  USHF.R.S32.HI UR4, URZ, 0x1f, UR5 ;  /* 0x0000001fff047899 */ /* 0x002fc80008011405 */
[----:B------:R-:W-:-:S04]  /*00c0*/  ULEA.HI UR4, UR4, UR5, URZ, 0x2 ;  /* 0x0000000504047291 */ /* 0x000fc8000f8f10ff */
[----:B------:R-:W-:Y:S01]  /*00d0*/  USHF.R.S32.HI UR4, URZ, 0x2, UR4 ;  /* 0x00000002ff047899 */ /* 0x000fe20008011404 */
[----:B--2---:R-:W-:-:S03]  /*00e0*/  IMAD R24, R24, UR12, RZ ;  /* 0x0000000c18187c24 */ /* 0x004fc6000f8e02ff */
[----:B------:R-:W-:Y:S01]  /*00f0*/  UIADD3 UR5, UPT, UPT, UR4, -0x3, URZ ;  /* 0xfffffffd04057890 */ /* 0x000fe2000fffe0ff */
[----:B0-----:R-:W-:-:S05]  /*0100*/  IMAD R23, R0, UR12, R3 ;  /* 0x0000000c00177c24 */ /* 0x001fca000f8e0203 */
[----:B------:R-:W-:-:S13]  /*0110*/  ISETP.GE.AND P0, PT, R23, UR5, PT ;  /* 0x0000000517007c0c */ /* 0x000fda000bf06270 */
[----:B---3--:R-:W-:Y:S05]  /*0120*/  @P0 BRA `(.L_x_1) ;  /* 0x00000000007c0947 */ /* 0x008fea0003800000 */
[----:B------:R-:W-:Y:S02]  /*0130*/  MOV R2, RZ ;  /* 0x000000ff00027202 */ /* 0x000fe40000000f00 */
[----:B------:R-:W-:Y:S02]  /*0140*/  CS2R R20, SRZ ;  /* 0x0000000000147805 */ /* 0x000fe4000001ff00 */
[----:B------:R-:W-:-:S07]  /*0150*/  MOV R22, RZ ;  /* 0x000000ff00167202 */ /* 0x000fce0000000f00 */
.L_x_2:
[----:B------:R-:W0:Y:S02]  /*0160*/  LDC.64 R4, c[0x0][0x380] ;  /* 0x0000e000ff047b82 */ /* 0x000e240000000a00 */
[----:B0-----:R-:W-:-:S04]  /*0170*/  IMAD.WIDE R4, R23, 0x10, R4 ;  /* 0x0000001017047825 */ /* 0x001fc800078e0204 */
[C---:B------:R-:W-:Y:S02]  /*0180*/  IMAD.WIDE R8, R24.reuse, 0x10, R4 ;  /* 0x0000001018087825 */ /* 0x040fe400078e0204 */
[----:B------:R-:W2:Y:S02]  /*0190*/  LDG.E.128 R4, desc[UR10][R4.64] ;  /* 0x0000000a04047981 */ /* 0x000ea4000c1e1d00 */
[C---:B------:R-:W-:Y:S02]  /*01a0*/  IMAD.WIDE R12, R24.reuse, 0x10, R8 ;  /* 0x00000010180c7825 */ /* 0x040fe400078e0208 */
[----:B------:R-:W3:Y:S02]  /*01b0*/  LDG.E.128 R8, desc[UR10][R8.64] ;  /* 0x0000000a08087981 */ /* 0x000ee4000c1e1d00 */
[C---:B------:R-:W-:Y:S02]  /*01c0*/  IMAD.WIDE R16, R24.reuse, 0x10, R12 ;  /* 0x0000001018107825 */ /* 0x040fe400078e020c */
[----:B------:R-:W4:Y:S04]  /*01d0*/  LDG.E.128 R12, desc[UR10][R12.64] ;  /* 0x0000000a0c0c7981 */ /* 0x000f28000c1e1d00 */
[----:B------:R-:W5:Y:S01]  /*01e0*/  LDG.E.128 R16, desc[UR10][R16.64] ;  /* 0x0000000a10107981 */ /* 0x000f62000c1e1d00 */
[----:B------:R-:W-:-:S04]  /*01f0*/  LEA R23, R24, R23, 0x2 ;  /* 0x0000001718177211 */ /* 0x000fc800078e10ff */
[----:B------:R-:W-:Y:S01]  /*0200*/  ISETP.GE.AND P0, PT, R23, UR5, PT ;  /* 0x0000000517007c0c */ /* 0x000fe2000bf06270 */
[----:B--2---:R-:W-:-:S04]  /*0210*/  FADD R25, R4, R5 ;  /* 0x0000000504197221 */ /* 0x004fc80000000000 */
[----:B------:R-:W-:Y:S01]  /*0220*/  FADD R6, R6, R25 ;  /* 0x0000001906067221 */ /* 0x000fe20000000000 */
[----:B---3--:R-:W-:Y:S01]  /*0230*/  FADD R25, R8, R9 ;  /* 0x0000000908197221 */ /* 0x008fe20000000000 */
[----:B----4-:R-:W-:Y:S01]  /*0240*/  FADD R27, R12, R13 ;  /* 0x0000000d0c1b7221 */ /* 0x010fe20000000000 */
[----:B-----5:R-:W-:Y:S02]  /*0250*/  FADD R29, R16, R17 ;  /* 0x00000011101d7221 */ /* 0x020fe40000000000 */
[----:B------:R-:W-:Y:S01]  /*0260*/  FADD R10, R10, R25 ;  /* 0x000000190a0a7221 */ /* 0x000fe20000000000 */
        /* <DEDUP_REMOVED lines=10> */
[----:B------:R-:W-:Y:S06]  /*0310*/  @!P0 BRA `(.L_x_2) ;  /* 0xfffffffc00908947 */ /* 0x000fec000383ffff */
.L_x_1:
[----:B------:R-:W-:Y:S05]  /*0320*/  BSYNC.RECONVERGENT B0 ;  /* 0x0000000000007941 */ /* 0x000fea0003800200 */
.L_x_0:
[----:B------:R-:W-:Y:S01]  /*0330*/  ISETP.GE.AND P0, PT, R23, UR4, PT ;  /* 0x0000000417007c0c */ /* 0x000fe2000bf06270 */
[----:B------:R-:W-:-:S12]  /*0340*/  BSSY.RECONVERGENT B0, `(.L_x_3) ;  /* 0x000004b000007945 */ /* 0x000fd80003800200 */
[----:B------:R-:W-:Y:S05]  /*0350*/  @P0 BRA `(.L_x_4) ;  /* 0x0000000400240947 */ /* 0x000fea0003800000 */
[----:B------:R-:W0:Y:S01]  /*0360*/  I2F.U32.RP R9, R24 ;  /* 0x0000001800097306 */ /* 0x000e220000209000 */
[----:B------:R-:W-:Y:S01]  /*0370*/  IADD3 R6, PT, PT, R24, R23, RZ ;  /* 0x0000001718067210 */ /* 0x000fe20007ffe0ff */
[----:B------:R-:W1:Y:S01]  /*0380*/  LDC.64 R26, c[0x0][0x380] ;  /* 0x0000e000ff1a7b82 */ /* 0x000e620000000a00 */
[----:B------:R-:W-:Y:S01]  /*0390*/  IADD3 R11, PT, PT, RZ, -R24, RZ ;  /* 0x80000018ff0b7210 */ /* 0x000fe20007ffe0ff */
[----:B------:R-:W-:Y:S01]  /*03a0*/  BSSY.RECONVERGENT B1, `(.L_x_5) ;  /* 0x0000028000017945 */ /* 0x000fe20003800200 */
[C---:B------:R-:W-:Y:S02]  /*03b0*/  ISETP.GE.AND P0, PT, R6.reuse, UR4, PT ;  /* 0x0000000406007c0c */ /* 0x040fe4000bf06270 */
[----:B------:R-:W-:Y:S02]  /*03c0*/  VIMNMX R7, PT, PT, R6, UR4, !PT ;  /* 0x0000000406077c48 */ /* 0x000fe4000ffe0100 */
[----:B------:R-:W-:Y:S02]  /*03d0*/  SEL R8, RZ, 0x1, P0 ;  /* 0x00000001ff087807 */ /* 0x000fe40000000000 */
[----:B------:R-:W-:-:S02]  /*03e0*/  ISETP.NE.U32.AND P2, PT, R24, RZ, PT ;  /* 0x000000ff1800720c */ /* 0x000fc40003f45070 */
[----:B------:R-:W-:Y:S01]  /*03f0*/  IADD3 R7, PT, PT, R7, -R6, -R8 ;  /* 0x8000000607077210 */ /* 0x000fe20007ffe808 */
[----:B0-----:R-:W0:Y:S02]  /*0400*/  MUFU.RCP R9, R9 ;  /* 0x0000000900097308 */ /* 0x001e240000001000 */
[----:B0-----:R-:W-:-:S06]  /*0410*/  IADD3 R4, PT, PT, R9, 0xffffffe, RZ ;  /* 0x0ffffffe09047810 */ /* 0x001fcc0007ffe0ff */
[----:B------:R0:W2:Y:S02]  /*0420*/  F2I.FTZ.U32.TRUNC.NTZ R5, R4 ;  /* 0x0000000400057305 */ /* 0x0000a4000021f000 */
[----:B0-----:R-:W-:Y:S02]  /*0430*/  HFMA2 R4, -RZ, RZ, 0, 0 ;  /* 0x00000000ff047431 */ /* 0x001fe400000001ff */
[----:B--2---:R-:W-:-:S04]  /*0440*/  IMAD R11, R11, R5, RZ ;  /* 0x000000050b0b7224 */ /* 0x004fc800078e02ff */
[----:B------:R-:W-:-:S06]  /*0450*/  IMAD.HI.U32 R10, R5, R11, R4 ;  /* 0x0000000b050a7227 */ /* 0x000fcc00078e0004 */
[----:B------:R-:W-:-:S05]  /*0460*/  IMAD.HI.U32 R5, R10, R7, RZ ;  /* 0x000000070a057227 */ /* 0x000fca00078e00ff */
[----:B------:R-:W-:-:S05]  /*0470*/  IADD3 R4, PT, PT, -R5, RZ, RZ ;  /* 0x000000ff05047210 */ /* 0x000fca0007ffe1ff */
[----:B------:R-:W-:-:S05]  /*0480*/  IMAD R7, R24, R4, R7 ;  /* 0x0000000418077224 */ /* 0x000fca00078e0207 */
[----:B------:R-:W-:-:S13]  /*0490*/  ISETP.GE.U32.AND P0, PT, R7, R24, PT ;  /* 0x000000180700720c */ /* 0x000fda0003f06070 */
[----:B------:R-:W-:Y:S02]  /*04a0*/  @P0 IADD3 R7, PT, PT, -R24, R7, RZ ;  /* 0x0000000718070210 */ /* 0x000fe40007ffe1ff */
[----:B------:R-:W-:Y:S02]  /*04b0*/  @P0 IADD3 R5, PT, PT, R5, 0x1, RZ ;  /* 0x0000000105050810 */ /* 0x000fe40007ffe0ff */
[----:B------:R-:W-:-:S13]  /*04c0*/  ISETP.GE.U32.AND P1, PT, R7, R24, PT ;  /* 0x000000180700720c */ /* 0x000fda0003f26070 */
[----:B------:R-:W-:Y:S02]  /*04d0*/  @P1 IADD3 R5, PT, PT, R5, 0x1, RZ ;  /* 0x0000000105051810 */ /* 0x000fe40007ffe0ff */
[----:B------:R-:W-:-:S04]  /*04e0*/  @!P2 LOP3.LUT R5, RZ, R24, RZ, 0x33, !PT ;  /* 0x00000018ff05a212 */ /* 0x000fc800078e33ff */
[----:B------:R-:W-:-:S04]  /*04f0*/  IADD3 R4, PT, PT, R8, R5, RZ ;  /* 0x0000000508047210 */ /* 0x000fc80007ffe0ff */
[C---:B------:R-:W-:Y:S02]  /*0500*/  LOP3.LUT R5, R4.reuse, 0x3, RZ, 0xc0, !PT ;  /* 0x0000000304057812 */ /* 0x040fe400078ec0ff */
[----:B------:R-:W-:Y:S02]  /*0510*/  ISETP.GE.U32.AND P1, PT, R4, 0x3, PT ;  /* 0x000000030400780c */ /* 0x000fe40003f26070 */
[----:B------:R-:W-:-:S13]  /*0520*/  ISETP.NE.AND P0, PT, R5, 0x3, PT ;  /* 0x000000030500780c */ /* 0x000fda0003f05270 */
[----:B-1----:R-:W-:Y:S05]  /*0530*/  @!P0 BRA `(.L_x_6) ;  /* 0x0000000000388947 */ /* 0x002fea0003800000 */
[----:B------:R-:W0:Y:S01]  /*0540*/  LDC.64 R8, c[0x0][0x380] ;  /* 0x0000e000ff087b82 */ /* 0x000e220000000a00 */
[----:B------:R-:W-:-:S04]  /*0550*/  IADD3 R4, PT, PT, R4, 0x1, RZ ;  /* 0x0000000104047810 */ /* 0x000fc80007ffe0ff */
[----:B------:R-:W-:-:S04]  /*0560*/  LOP3.LUT R4, R4, 0x3, RZ, 0xc0, !PT ;  /* 0x0000000304047812 */ /* 0x000fc800078ec0ff */
[----:B------:R-:W-:-:S07]  /*0570*/  IADD3 R10, PT, PT, -R4, RZ, RZ ;  /* 0x000000ff040a7210 */ /* 0x000fce0007ffe1ff */
.L_x_7:
[----:B0-----:R-:W-:-:S06]  /*0580*/  IMAD.WIDE R4, R23, 0x10, R8 ;  /* 0x0000001017047825 */ /* 0x001fcc00078e0208 */
[----:B------:R-:W2:Y:S01]  /*0590*/  LDG.E.128 R4, desc[UR10][R4.64] ;  /* 0x0000000a04047981 */ /* 0x000ea2000c1e1d00 */
[----:B------:R-:W-:Y:S02]  /*05a0*/  IADD3 R10, PT, PT, R10, 0x1, RZ ;  /* 0x000000010a0a7810 */ /* 0x000fe40007ffe0ff */
[----:B------:R-:W-:Y:S02]  /*05b0*/  IADD3 R23, PT, PT, R24, R23, RZ ;  /* 0x0000001718177210 */ /* 0x000fe40007ffe0ff */
[----:B------:R-:W-:Y:S01]  /*05c0*/  ISETP.NE.AND P0, PT, R10, RZ, PT ;  /* 0x000000ff0a00720c */ /* 0x000fe20003f05270 */
[----:B--2---:R-:W-:-:S04]  /*05d0*/  FADD R11, R4, R5 ;  /* 0x00000005040b7221 */ /* 0x004fc80000000000 */
[----:B------:R-:W-:-:S04]  /*05e0*/  FADD R6, R6, R11 ;  /* 0x0000000b06067221 */ /* 0x000fc80000000000 */
[----:B------:R-:W-:-:S04]  /*05f0*/  FADD R7, R7, R6 ;  /* 0x0000000607077221 */ /* 0x000fc80000000000 */
[----:B------:R-:W-:Y:S01]  /*0600*/  FADD R2, R7, R2 ;  /* 0x0000000207027221 */ /* 0x000fe20000000000 */
[----:B------:R-:W-:Y:S06]  /*0610*/  @P0 BRA `(.L_x_7) ;  /* 0xfffffffc00d80947 */ /* 0x000fec000383ffff */
.L_x_6:
[----:B------:R-:W-:Y:S05]  /*0620*/  BSYNC.RECONVERGENT B1 ;  /* 0x0000000000017941 */ /* 0x000fea0003800200 */
.L_x_5:
[----:B------:R-:W-:Y:S05]  /*0630*/  @!P1 BRA `(.L_x_4) ;  /* 0x00000000006c9947 */ /* 0x000fea0003800000 */
.L_x_8:
[----:B------:R-:W-:-:S04]  /*0640*/  IMAD.WIDE R4, R23, 0x10, R26 ;  /* 0x0000001017047825 */ /* 0x000fc800078e021a */
        /* <DEDUP_REMOVED lines=11> */
[----:B---3--:R-:W-:-:S03]  /*0700*/  FADD R25, R8, R9 ;  /* 0x0000000908197221 */ /* 0x008fc60000000000 */
[----:B------:R-:W-:Y:S01]  /*0710*/  FADD R7, R7, R6 ;  /* 0x0000000607077221 */ /* 0x000fe20000000000 */
[----:B------:R-:W-:Y:S01]  /*0720*/  FADD R10, R10, R25 ;  /* 0x000000190a0a7221 */ /* 0x000fe20000000000 */
[----:B----4-:R-:W-:Y:S02]  /*0730*/  FADD R5, R12, R13 ;  /* 0x0000000d0c057221 */ /* 0x010fe40000000000 */
[----:B------:R-:W-:Y:S01]  /*0740*/  FADD R7, R7, R2 ;  /* 0x0000000207077221 */ /* 0x000fe20000000000 */
[----:B------:R-:W-:Y:S01]  /*0750*/  FADD R10, R11, R10 ;  /* 0x0000000a0b0a7221 */ /* 0x000fe20000000000 */
[----:B------:R-:W-:Y:S01]  /*0760*/  FADD R14, R14, R5 ;  /* 0x000000050e0e7221 */ /* 0x000fe20000000000 */
[----:B-----5:R-:W-:Y:S02]  /*0770*/  FADD R5, R16, R17 ;  /* 0x0000001110057221 */ /* 0x020fe40000000000 */
[----:B------:R-:W-:Y:S01]  /*0780*/  FADD R7, R7, R10 ;  /* 0x0000000a07077221 */ /* 0x000fe20000000000 */
[----:B------:R-:W-:Y:S01]  /*0790*/  FADD R14, R15, R14 ;  /* 0x0000000e0f0e7221 */ /* 0x000fe20000000000 */
[----:B------:R-:W-:-:S03]  /*07a0*/  FADD R18, R18, R5 ;  /* 0x0000000512127221 */ /* 0x000fc60000000000 */
[----:B------:R-:W-:Y:S01]  /*07b0*/  FADD R7, R7, R14 ;  /* 0x0000000e07077221 */ /* 0x000fe20000000000 */
[----:B------:R-:W-:-:S04]  /*07c0*/  FADD R18, R19, R18 ;  /* 0x0000001213127221 */ /* 0x000fc80000000000 */
[----:B------:R-:W-:Y:S01]  /*07d0*/  FADD R2, R7, R18 ;  /* 0x0000001207027221 */ /* 0x000fe20000000000 */
[----:B------:R-:W-:Y:S06]  /*07e0*/  @!P0 BRA `(.L_x_8) ;  /* 0xfffffffc00948947 */ /* 0x000fec000383ffff */
.L_x_4:
[----:B------:R-:W-:Y:S05]  /*07f0*/  BSYNC.RECONVERGENT B0 ;  /* 0x0000000000007941 */ /* 0x000fea0003800200 */
.L_x_3:
[----:B------:R-:W-:Y:S01]  /*0800*/  FADD R21, R2, R21 ;  /* 0x0000001502157221 */ /* 0x000fe20000000000 */
[C---:B------:R-:W-:Y:S02]  /*0810*/  LOP3.LUT P0, RZ, R3.reuse, 0x1f, RZ, 0xc0, !PT ;  /* 0x0000001f03ff7812 */ /* 0x040fe4000780c0ff */
[----:B------:R-:W-:Y:S01]  /*0820*/  ISETP.NE.AND P1, PT, R3, RZ, PT ;  /* 0x000000ff0300720c */ /* 0x000fe20003f25270 */
[----:B------:R-:W-:-:S04]  /*0830*/  FADD R21, R21, R20 ;  /* 0x0000001415157221 */ /* 0x000fc80000000000 */
[----:B------:R-:W-:-:S05]  /*0840*/  FADD R21, R21, R22 ;  /* 0x0000001615157221 */ /* 0x000fca0000000000 */
[----:B------:R-:W0:Y:S01]  /*0850*/  SHFL.DOWN PT, R2, R21, 0x10, 0x1f ;  /* 0x0a001f0015027f89 */ /* 0x000e2200000e0000 */
[----:B------:R-:W-:Y:S01]  /*0860*/  @!P0 MOV R8, 0x400 ;  /* 0x0000040000088802 */ /* 0x000fe20000000f00 */
[----:B------:R-:W1:Y:S01]  /*0870*/  @!P0 S2R R9, SR_CgaCtaId ;  /* 0x0000000000098919 */ /* 0x000e620000008800 */
[----:B0-----:R-:W-:-:S05]  /*0880*/  FADD R2, R21, R2 ;  /* 0x0000000215027221 */ /* 0x001fca0000000000 */
[----:B------:R-:W0:Y:S01]  /*0890*/  SHFL.DOWN PT, R5, R2, 0x8, 0x1f ;  /* 0x09001f0002057f89 */ /* 0x000e2200000e0000 */
[----:B-1----:R-:W-:-:S04]  /*08a0*/  @!P0 LEA R8, R9, R8, 0x18 ;  /* 0x0000000809088211 */ /* 0x002fc800078ec0ff */
[----:B------:R-:W-:Y:S01]  /*08b0*/  @!P0 LEA.HI R8, R3, R8, RZ, 0x1d ;  /* 0x0000000803088211 */ /* 0x000fe200078fe8ff */
[----:B0-----:R-:W-:-:S05]  /*08c0*/  FADD R5, R2, R5 ;  /* 0x0000000502057221 */ /* 0x001fca0000000000 */
[----:B------:R-:W0:Y:S02]  /*08d0*/  SHFL.DOWN PT, R4, R5, 0x4, 0x1f ;  /* 0x08801f0005047f89 */ /* 0x000e2400000e0000 */
[----:B0-----:R-:W-:-:S05]  /*08e0*/  FADD R4, R5, R4 ;  /* 0x0000000405047221 */ /* 0x001fca0000000000 */
[----:B------:R-:W0:Y:S02]  /*08f0*/  SHFL.DOWN PT, R7, R4, 0x2, 0x1f ;  /* 0x08401f0004077f89 */ /* 0x000e2400000e0000 */
[----:B0-----:R-:W-:-:S05]  /*0900*/  FADD R7, R4, R7 ;  /* 0x0000000704077221 */ /* 0x001fca0000000000 */
[----:B------:R-:W0:Y:S02]  /*0910*/  SHFL.DOWN PT, R6, R7, 0x1, 0x1f ;  /* 0x08201f0007067f89 */ /* 0x000e2400000e0000 */
[----:B0-----:R-:W-:-:S05]  /*0920*/  FADD R9, R7, R6 ;  /* 0x0000000607097221 */ /* 0x001fca0000000000 */
[----:B------:R0:W-:Y:S01]  /*0930*/  @!P0 STS [R8], R9 ;  /* 0x0000000908008388 */ /* 0x0001e20000000800 */
[----:B------:R-:W-:Y:S06]  /*0940*/  BAR.SYNC.DEFER_BLOCKING 0x0 ;  /* 0x0000000000007b1d */ /* 0x000fec0000010000 */
[----:B------:R-:W-:Y:S05]  /*0950*/  @P1 EXIT ;  /* 0x000000000000194d */ /* 0x000fea0003800000 */
[----:B------:R-:W-:Y:S01]  /*0960*/  UISETP.GE.U32.AND UP0, UPT, UR12, 0x20, UPT ;  /* 0x000000200c00788c */ /* 0x000fe2000bf06070 */
[----:B------:R-:W-:-:S08]  /*0970*/  MOV R19, RZ ;  /* 0x000000ff00137202 */ /* 0x000fd00000000f00 */
[----:B------:R-:W-:Y:S05]  /*0980*/  BRA.U !UP0, `(.L_x_9) ;  /* 0x00000005085c7547 */ /* 0x000fea000b800000 */
[----:B------:R-:W-:Y:S01]  /*0990*/  USHF.R.U32.HI UR5, URZ, 0x5, UR12 ;  /* 0x00000005ff057899 */ /* 0x000fe2000801160c */
[----:B------:R-:W-:-:S03]  /*09a0*/  HFMA2 R19, -RZ, RZ, 0, 0 ;  /* 0x00000000ff137431 */ /* 0x000fc600000001ff */
[----:B------:R-:W-:Y:S02]  /*09b0*/  UIADD3 UR4, UPT, UPT, UR5, -0x1, URZ ;  /* 0xffffffff05047890 */ /* 0x000fe4000fffe0ff */
[----:B------:R-:W-:Y:S02]  /*09c0*/  ULOP3.LUT UR9, UR5, 0xf, URZ, 0xc0, !UPT ;  /* 0x0000000f05097892 */ /* 0x000fe4000f8ec0ff */
[----:B------:R-:W-:Y:S02]  /*09d0*/  UISETP.GE.U32.AND UP1, UPT, UR4, 0xf, UPT ;  /* 0x0000000f0400788c */ /* 0x000fe4000bf26070 */
[----:B------:R-:W-:Y:S01]  /*09e0*/  UISETP.NE.AND UP0, UPT, UR9, URZ, UPT ;  /* 0x000000ff0900728c */ /* 0x000fe2000bf05270 */
[----:B------:R-:W-:-:S06]  /*09f0*/  UMOV UR4, URZ ;  /* 0x000000ff00047c82 */ /* 0x000fcc0008000000 */
[----:B------:R-:W-:Y:S05]  /*0a00*/  BRA.U !UP1, `(.L_x_10) ;  /* 0x0000000109807547 */ /* 0x000fea000b800000 */
[----:B------:R-:W1:Y:S01]  /*0a10*/  S2UR UR7, SR_CgaCtaId ;  /* 0x00000000000779c3 */ /* 0x000e620000008800 */
[----:B------:R-:W-:Y:S01]  /*0a20*/  UMOV UR4, 0x400 ;  /* 0x0000040000047882 */ /* 0x000fe20000000000 */
[----:B------:R-:W-:Y:S01]  /*0a30*/  ULOP3.LUT UR6, UR5, 0x7fffff0, URZ, 0xc0, !UPT ;  /* 0x07fffff005067892 */ /* 0x000fe2000f8ec0ff */
[----:B------:R-:W-:Y:S01]  /*0a40*/  MOV R19, RZ ;  /* 0x000000ff00137202 */ /* 0x000fe20000000f00 */
[----:B-1----:R-:W-:Y:S02]  /*0a50*/  ULEA UR8, UR7, UR4, 0x18 ;  /* 0x0000000407087291 */ /* 0x002fe4000f8ec0ff */
[----:B------:R-:W-:Y:S02]  /*0a60*/  UIADD3 UR7, UPT, UPT, -UR6, URZ, URZ ;  /* 0x000000ff06077290 */ /* 0x000fe4000fffe1ff */
[----:B------:R-:W-:Y:S02]  /*0a70*/  ULOP3.LUT UR4, UR5, 0x30, URZ, 0xc0, !UPT ;  /* 0x0000003005047892 */ /* 0x000fe4000f8ec0ff */
[----:B------:R-:W-:-:S12]  /*0a80*/  UIADD3 UR6, UPT, UPT, UR8, 0x20, URZ ;  /* 0x0000002008067890 */ /* 0x000fd8000fffe0ff */
.L_x_11:
[----:B------:R-:W1:Y:S01]  /*0a90*/  LDS.128 R12, [UR6+-0x20] ;  /* 0xffffe006ff0c7984 */ /* 0x000e620008000c00 */
[----:B------:R-:W-:-:S03]  /*0aa0*/  UIADD3 UR7, UPT, UPT, UR7, 0x10, URZ ;  /* 0x0000001007077890 */ /* 0x000fc6000fffe0ff */
[----:B0-----:R-:W0:Y:S01]  /*0ab0*/  LDS.128 R8, [UR6+-0x10] ;  /* 0xfffff006ff087984 */ /* 0x001e220008000c00 */
[----:B------:R-:W-:-:S03]  /*0ac0*/  UISETP.NE.AND UP1, UPT, UR7, URZ, UPT ;  /* 0x000000ff0700728c */ /* 0x000fc6000bf25270 */
[----:B------:R-:W2:Y:S01]  /*0ad0*/  LDS.128 R4, [UR6] ;  /* 0x00000006ff047984 */ /* 0x000ea20008000c00 */
[----:B-1----:R-:W-:-:S03]  /*0ae0*/  FADD R12, R12, R19 ;  /* 0x000000130c0c7221 */ /* 0x002fc60000000000 */
[----:B------:R-:W1:Y:S01]  /*0af0*/  LDS.128 R16, [UR6+0x10] ;  /* 0x00001006ff107984 */ /* 0x000e620008000c00 */
[----:B------:R-:W-:Y:S01]  /*0b00*/  UIADD3 UR6, UPT, UPT, UR6, 0x40, URZ ;  /* 0x0000004006067890 */ /* 0x000fe2000fffe0ff */
[----:B------:R-:W-:-:S04]  /*0b10*/  FADD R13, R12, R13 ;  /* 0x0000000d0c0d7221 */ /* 0x000fc80000000000 */
[----:B------:R-:W-:-:S04]  /*0b20*/  FADD R14, R13, R14 ;  /* 0x0000000e0d0e7221 */ /* 0x000fc80000000000 */
[----:B------:R-:W-:-:S04]  /*0b30*/  FADD R15, R14, R15 ;  /* 0x0000000f0e0f7221 */ /* 0x000fc80000000000 */
[----:B0-----:R-:W-:-:S04]  /*0b40*/  FADD R8, R15, R8 ;  /* 0x000000080f087221 */ /* 0x001fc80000000000 */
[----:B------:R-:W-:-:S04]  /*0b50*/  FADD R9, R8, R9 ;  /* 0x0000000908097221 */ /* 0x000fc80000000000 */
[----:B------:R-:W-:-:S04]  /*0b60*/  FADD R10, R9, R10 ;  /* 0x0000000a090a7221 */ /* 0x000fc80000000000 */
[----:B------:R-:W-:-:S04]  /*0b70*/  FADD R11, R10, R11 ;  /* 0x0000000b0a0b7221 */ /* 0x000fc80000000000 */
[----:B--2---:R-:W-:-:S04]  /*0b80*/  FADD R4, R11, R4 ;  /* 0x000000040b047221 */ /* 0x004fc80000000000 */
[----:B------:R-:W-:-:S04]  /*0b90*/  FADD R5, R4, R5 ;  /* 0x0000000504057221 */ /* 0x000fc80000000000 */
[----:B------:R-:W-:-:S04]  /*0ba0*/  FADD R6, R5, R6 ;  /* 0x0000000605067221 */ /* 0x000fc80000000000 */
[----:B------:R-:W-:-:S04]  /*0bb0*/  FADD R7, R6, R7 ;  /* 0x0000000706077221 */ /* 0x000fc80000000000 */
[----:B-1----:R-:W-:-:S04]  /*0bc0*/  FADD R16, R7, R16 ;  /* 0x0000001007107221 */ /* 0x002fc80000000000 */
[----:B------:R-:W-:-:S04]  /*0bd0*/  FADD R17, R16, R17 ;  /* 0x0000001110117221 */ /* 0x000fc80000000000 */
[----:B------:R-:W-:-:S04]  /*0be0*/  FADD R18, R17, R18 ;  /* 0x0000001211127221 */ /* 0x000fc80000000000 */
[----:B------:R-:W-:Y:S01]  /*0bf0*/  FADD R19, R18, R19 ;  /* 0x0000001312137221 */ /* 0x000fe20000000000 */
[----:B------:R-:W-:Y:S06]  /*0c00*/  BRA.U UP1, `(.L_x_11) ;  /* 0xfffffffd01a07547 */ /* 0x000fec000b83ffff */
.L_x_10:
[----:B------:R-:W-:Y:S05]  /*0c10*/  BRA.U !UP0, `(.L_x_9) ;  /* 0x0000000108b87547 */ /* 0x000fea000b800000 */
[----:B------:R-:W-:Y:S02]  /*0c20*/  UISETP.GE.U32.AND UP0, UPT, UR9, 0x8, UPT ;  /* 0x000000080900788c */ /* 0x000fe4000bf06070 */
[----:B------:R-:W-:-:S04]  /*0c30*/  ULOP3.LUT UR8, UR5, 0x7, URZ, 0xc0, !UPT ;  /* 0x0000000705087892 */ /* 0x000fc8000f8ec0ff */
[----:B------:R-:W-:-:S03]  /*0c40*/  UISETP.NE.AND UP1, UPT, UR8, URZ, UPT ;  /* 0x000000ff0800728c */ /* 0x000fc6000bf25270 */
[----:B------:R-:W-:Y:S08]  /*0c50*/  BRA.U !UP0, `(.L_x_12) ;  /* 0x00000001083c7547 */ /* 0x000ff0000b800000 */
[----:B------:R-:W1:Y:S01]  /*0c60*/  S2UR UR7, SR_CgaCtaId ;  /* 0x00000000000779c3 */ /* 0x000e620000008800 */
[----:B------:R-:W-:Y:S02]  /*0c70*/  UMOV UR6, 0x400 ;  /* 0x0000040000067882 */ /* 0x000fe40000000000 */
[----:B-1----:R-:W-:-:S04]  /*0c80*/  ULEA UR6, UR7, UR6, 0x18 ;  /* 0x0000000607067291 */ /* 0x002fc8000f8ec0ff */
[----:B------:R-:W-:Y:S02]  /*0c90*/  ULEA UR6, UR4, UR6, 0x2 ;  /* 0x0000000604067291 */ /* 0x000fe4000f8e10ff */
[----:B------:R-:W-:-:S07]  /*0ca0*/  UIADD3 UR4, UPT, UPT, UR4, 0x8, URZ ;  /* 0x0000000804047890 */ /* 0x000fce000fffe0ff */
[----:B0-----:R-:W0:Y:S04]  /*0cb0*/  LDS.128 R8, [UR6] ;  /* 0x00000006ff087984 */ /* 0x001e280008000c00 */
[----:B------:R-:W1:Y:S01]  /*0cc0*/  LDS.128 R4, [UR6+0x10] ;  /* 0x00001006ff047984 */ /* 0x000e620008000c00 */
[----:B0-----:R-:W-:-:S04]  /*0cd0*/  FADD R8, R19, R8 ;  /* 0x0000000813087221 */ /* 0x001fc80000000000 */
[----:B------:R-:W-:-:S04]  /*0ce0*/  FADD R9, R8, R9 ;  /* 0x0000000908097221 */ /* 0x000fc80000000000 */
[----:B------:R-:W-:-:S04]  /*0cf0*/  FADD R10, R9, R10 ;  /* 0x0000000a090a7221 */ /* 0x000fc80000000000 */
[----:B------:R-:W-:-:S04]  /*0d00*/  FADD R11, R10, R11 ;  /* 0x0000000b0a0b7221 */ /* 0x000fc80000000000 */
[----:B-1----:R-:W-:-:S04]  /*0d10*/  FADD R4, R11, R4 ;  /* 0x000000040b047221 */ /* 0x002fc80000000000 */
[----:B------:R-:W-:-:S04]  /*0d20*/  FADD R5, R4, R5 ;  /* 0x0000000504057221 */ /* 0x000fc80000000000 */
[----:B------:R-:W-:-:S04]  /*0d30*/  FADD R6, R5, R6 ;  /* 0x0000000605067221 */ /* 0x000fc80000000000 */
[----:B------:R-:W-:-:S07]  /*0d40*/  FADD R19, R6, R7 ;  /* 0x0000000706137221 */ /* 0x000fce0000000000 */
.L_x_12:
        /* <DEDUP_REMOVED lines=10> */
[----:B------:R-:W1:Y:S02]  /*0df0*/  LDS.128 R4, [UR6] ;  /* 0x00000006ff047984 */ /* 0x000e640008000c00 */
[----:B-1----:R-:W-:-:S04]  /*0e00*/  FADD R4, R19, R4 ;  /* 0x0000000413047221 */ /* 0x002fc80000000000 */
[----:B------:R-:W-:-:S04]  /*0e10*/  FADD R5, R4, R5 ;  /* 0x0000000504057221 */ /* 0x000fc80000000000 */
[----:B------:R-:W-:-:S04]  /*0e20*/  FADD R6, R5, R6 ;  /* 0x0000000605067221 */ /* 0x000fc80000000000 */
[----:B------:R-:W-:-:S07]  /*0e30*/  FADD R19, R6, R7 ;  /* 0x0000000706137221 */ /* 0x000fce0000000000 */
.L_x_13:
[----:B------:R-:W-:Y:S05]  /*0e40*/  BRA.U !UP1, `(.L_x_9) ;  /* 0x00000001092c7547 */ /* 0x000fea000b800000 */
[----:B------:R-:W1:Y:S01]  /*0e50*/  S2UR UR7, SR_CgaCtaId ;  /* 0x00000000000779c3 */ /* 0x000e620000008800 */
[----:B------:R-:W-:Y:S01]  /*0e60*/  UMOV UR6, 0x400 ;  /* 0x0000040000067882 */ /* 0x000fe20000000000 */
[----:B------:R-:W-:Y:S02]  /*0e70*/  UIADD3 UR5, UPT, UPT, -UR5, URZ, URZ ;  /* 0x000000ff05057290 */ /* 0x000fe4000fffe1ff */
[----:B-1----:R-:W-:-:S04]  /*0e80*/  ULEA UR6, UR7, UR6, 0x18 ;  /* 0x0000000607067291 */ /* 0x002fc8000f8ec0ff */
[----:B------:R-:W-:-:S12]  /*0e90*/  ULEA UR4, UR4, UR6, 0x2 ;  /* 0x0000000604047291 */ /* 0x000fd8000f8e10ff */
.L_x_14:
[----:B------:R-:W1:Y:S01]  /*0ea0*/  LDS R2, [UR4] ;  /* 0x00000004ff027984 */ /* 0x000e620008000800 */
[----:B------:R-:W-:Y:S02]  /*0eb0*/  UIADD3 UR5, UPT, UPT, UR5, 0x1, URZ ;  /* 0x0000000105057890 */ /* 0x000fe4000fffe0ff */
[----:B------:R-:W-:Y:S02]  /*0ec0*/  UIADD3 UR4, UPT, UPT, UR4, 0x4, URZ ;  /* 0x0000000404047890 */ /* 0x000fe4000fffe0ff */
[----:B------:R-:W-:Y:S01]  /*0ed0*/  UISETP.NE.AND UP0, UPT, UR5, URZ, UPT ;  /* 0x000000ff0500728c */ /* 0x000fe2000bf05270 */
[----:B-1----:R-:W-:-:S08]  /*0ee0*/  FADD R19, R2, R19 ;  /* 0x0000001302137221 */ /* 0x002fd00000000000 */
[----:B------:R-:W-:Y:S05]  /*0ef0*/  BRA.U UP0, `(.L_x_14) ;  /* 0xfffffffd00e87547 */ /* 0x000fea000b83ffff */
.L_x_9:
[----:B------:R-:W1:Y:S02]  /*0f00*/  LDC.64 R2, c[0x0][0x388] ;  /* 0x0000e200ff027b82 */ /* 0x000e640000000a00 */
[----:B-1----:R-:W-:-:S05]  /*0f10*/  IMAD.WIDE.U32 R2, R0, 0x4, R2 ;  /* 0x0000000400027825 */ /* 0x002fca00078e0002 */
[----:B------:R-:W-:Y:S01]  /*0f20*/  STG.E desc[UR10][R2.64], R19 ;  /* 0x0000001302007986 */ /* 0x000fe2000c10190a */
[----:B------:R-:W-:Y:S05]  /*0f30*/  EXIT ;  /* 0x000000000000794d */ /* 0x000fea0003800000 */
.L_x_15:
[----:B------:R-:W-:-:S00]  /*0f40*/  BRA `(.L_x_15) ;  /* 0xfffffffc00fc7947 */ /* 0x000fc0000383ffff */
[----:B------:R-:W-:-:S00]  /*0f50*/  NOP ;  /* 0x0000000000007918 */ /* 0x000fc00000000000 */
        /* <DEDUP_REMOVED lines=10> */
.L_x_17:


//--------------------- .text._Z8baselinePfS_i    --------------------------
	.section	.text._Z8baselinePfS_i,"ax",@progbits
	.align	128
        .global         _Z8baselinePfS_i
        .type           _Z8baselinePfS_i,@function
        .size           _Z8baselinePfS_i,(.L_x_18 - _Z8baselinePfS_i)
        .other          _Z8baselinePfS_i,@"STO_CUDA_ENTRY STV_DEFAULT"
_Z8baselinePfS_i:
.text._Z8baselinePfS_i:
[----:B------:R-:W-:Y:S01]  /*0000*/  LDC R1, c[0x0][0x37c] ;  /* 0x0000df00ff017b82 */ /* 0x000fe20000000800 */
[----:B------:R-:W0:Y:S07]  /*0010*/  S2R R0, SR_TID.X ;  /* 0x0000000000007919 */ /* 0x000e2e0000002100 */
[----:B------:R-:W0:Y:S01]  /*0020*/  S2UR UR4, SR_CTAID.X ;  /* 0x00000000000479c3 */ /* 0x000e220000002500 */
[----:B------:R-:W1:Y:S07]  /*0030*/  LDCU UR5, c[0x0][0x390] ;  /* 0x00007200ff0577ac */ /* 0x000e6e0008000800 */
[----:B------:R-:W0:Y:S02]  /*0040*/  LDC R5, c[0x0][0x360] ;  /* 0x0000d800ff057b82 */ /* 0x000e240000000800 */
[----:B0-----:R-:W-:-:S05]  /*0050*/  IMAD R5, R5, UR4, R0 ;  /* 0x0000000405057c24 */ /* 0x001fca000f8e0200 */
[----:B-1----:R-:W-:-:S13]  /*0060*/  ISETP.GE.AND P0, PT, R5, UR5, PT ;  /* 0x0000000505007c0c */ /* 0x002fda000bf06270 */
[----:B------:R-:W-:Y:S05]  /*0070*/  @P0 EXIT ;  /* 0x000000000000094d */ /* 0x000fea0003800000 */
[----:B------:R-:W0:Y:S01]  /*0080*/  LDC.64 R2, c[0x0][0x380] ;  /* 0x0000e000ff027b82 */ /* 0x000e220000000a00 */
[----:B------:R-:W1:Y:S01]  /*0090*/  LDCU.64 UR4, c[0x0][0x358] ;  /* 0x00006b00ff0477ac */ /* 0x000e620008000a00 */
[----:B0-----:R-:W-:-:S06]  /*00a0*/  IMAD.WIDE R2, R5, 0x4, R2 ;  /* 0x0000000405027825 */ /* 0x001fcc00078e0202 */
[----:B-1----:R-:W2:Y:S01]  /*00b0*/  LDG.E R3, desc[UR4][R2.64] ;  /* 0x0000000402037981 */ /* 0x002ea2000c1e1900 */
[----:B------:R-:W2:Y:S03]  /*00c0*/  LDC.64 R4, c[0x0][0x388] ;  /* 0x0000e200ff047b82 */ /* 0x000ea60000000a00 */
[----:B--2---:R-:W-:Y:S01]  /*00d0*/  REDG.E.ADD.F32.FTZ.RN.STRONG.GPU desc[UR4][R4.64], R3 ;  /* 0x00000003040079a6 */ /* 0x004fe2000c12f304 */
[----:B------:R-:W-:Y:S05]  /*00e0*/  EXIT ;  /* 0x000000000000794d */ /* 0x000fea0003800000 */
.L_x_16:
        /* <DEDUP_REMOVED lines=9> */
.L_x_18:


//--------------------- .nv.shared._Z6reducePfS_i --------------------------
	.section	.nv.shared._Z6reducePfS_i,"aw",@nobits
	.sectionflags	@""
	.align	4
.nv.shared._Z6reducePfS_i:
	.zero		1152


//--------------------- .nv.shared.reserved.0     --------------------------
	.section	.nv.shared.reserved.0,"aw",@nobits
	.weak		__nv_reservedSMEM_offset_0_alias
	.size		__nv_reservedSMEM_offset_0_alias, 0, 64
	.other		__nv_reservedSMEM_offset_0_alias,@"STO_CUDA_RESERVED_SHARED STV_DEFAULT"
__nv_reservedSMEM_offset_0_alias:
	.zero		0
	.zero		64


//--------------------- .nv.constant0._Z6reducePfS_i --------------------------
	.section	.nv.constant0._Z6reducePfS_i,"a",@progbits
	.sectionflags	@""
	.align	4
.nv.constant0._Z6reducePfS_i:
	.zero		916


//--------------------- .nv.constant0._Z8baselinePfS_i --------------------------
	.section	.nv.constant0._Z8baselinePfS_i,"a",@progbits
	.sectionflags	@""
	.align	4
.nv.constant0._Z8baselinePfS_i:
	.zero		916


//--------------------- SYMBOLS --------------------------

	.type		.nv.reservedSmem.offset0,@object
	.size		.nv.reservedSmem.offset0,0x4
	.type		.nv.reservedSmem.cap,@object
	.size		.nv.reservedSmem.cap,0x4
